//
// Generated by NVIDIA NVVM Compiler
//
// Compiler Build ID: CL-36424714
// Cuda compilation tools, release 13.0, V13.0.88
// Based on NVVM 20.0.0
//

.version 9.0
.target sm_100
.address_size 64

	// .globl	_Z12squareKernelP6__halfS0_

.visible .entry _Z12squareKernelP6__halfS0_(
	.param .u64 .ptr .align 1 _Z12squareKernelP6__halfS0__param_0,
	.param .u64 .ptr .align 1 _Z12squareKernelP6__halfS0__param_1
)
{
	.reg .b16 	%rs<4>;
	.reg .b32 	%r<5>;
	.reg .b64 	%rd<8>;

	ld.param.u64 	%rd1, [_Z12squareKernelP6__halfS0__param_0];
	ld.param.u64 	%rd2, [_Z12squareKernelP6__halfS0__param_1];
	cvta.to.global.u64 	%rd3, %rd2;
	cvta.to.global.u64 	%rd4, %rd1;
	mov.u32 	%r1, %tid.x;
	mov.u32 	%r2, %ntid.x;
	mov.u32 	%r3, %ctaid.x;
	mad.lo.s32 	%r4, %r2, %r3, %r1;
	mul.wide.s32 	%rd5, %r4, 2;
	add.s64 	%rd6, %rd4, %rd5;
	ld.global.u16 	%rs2, [%rd6];
	// begin inline asm
	{mul.f16 %rs1,%rs2,%rs2;
}
	// end inline asm
	add.s64 	%rd7, %rd3, %rd5;
	st.global.u16 	[%rd7], %rs1;
	ret;

}


// ===== COMPILED SASS (sm_100) =====

	.target	sm_100

	.elftype	@"ET_EXEC"


//--------------------- .note.nv.tkinfo           --------------------------
	.section	.note.nv.tkinfo,"",@"SHT_NOTE"
	.sectionflags	@"SHF_NOTE_NV_TKINFO"
	.tkinfo
        /*0018*/ 	.word	0x00000002
        /*0030*/ 	.string	""
        /*0030*/ 	.string	"ptxas"
        /*0030*/ 	.string	"Cuda compilation tools, release 13.0, V13.0.88"
        /*0030*/ 	.string	"Build cuda_13.0.r13.0/compiler.36424714_0"
        /*0030*/ 	.string	"-arch sm_100 -m 64 "



//--------------------- .note.nv.cuinfo           --------------------------
	.section	.note.nv.cuinfo,"",@"SHT_NOTE"
	.sectionflags	@"SHF_NOTE_NV_CUINFO"
        /*0018*/ 	.short	0x0002
        /*001a*/ 	.short	0x0064
        /*001c*/ 	.short	0x0082
	.zero		2


//--------------------- .nv.info                  --------------------------
	.section	.nv.info,"",@"SHT_CUDA_INFO"
	.align	4


	//----- nvinfo : EIATTR_REGCOUNT
	.align		4
        /*0000*/ 	.byte	0x04, 0x2f
        /*0002*/ 	.short	(.L_1 - .L_0)
	.align		4
.L_0:
        /*0004*/ 	.word	index@(_Z12squareKernelP6__halfS0_)
        /*0008*/ 	.word	0x0000000a


	//----- nvinfo : EIATTR_FRAME_SIZE
	.align		4
.L_1:
        /*000c*/ 	.byte	0x04, 0x11
        /*000e*/ 	.short	(.L_3 - .L_2)
	.align		4
.L_2:
        /*0010*/ 	.word	index@(_Z12squareKernelP6__halfS0_)
        /*0014*/ 	.word	0x00000000


	//----- nvinfo : EIATTR_MIN_STACK_SIZE
	.align		4
.L_3:
        /*0018*/ 	.byte	0x04, 0x12
        /*001a*/ 	.short	(.L_5 - .L_4)
	.align		4
.L_4:
        /*001c*/ 	.word	index@(_Z12squareKernelP6__halfS0_)
        /*0020*/ 	.word	0x00000000
.L_5:


//--------------------- .nv.compat                --------------------------
	.section	.nv.compat,"",@"SHT_CUDA_COMPAT_INFO"
	.align	4
        /*0000*/ 	.byte	0x02, 0x09, 0x00, 0x00, 0x02, 0x02, 0x01, 0x00, 0x02, 0x05, 0x05, 0x00, 0x03, 0x07, 0x01, 0x01
        /*0010*/ 	.byte	0x02, 0x03, 0x00, 0x00, 0x02, 0x06, 0x01, 0x00, 0x04, 0x0b, 0x08, 0x00, 0x09, 0x00, 0x00, 0x00
        /*0020*/ 	.byte	0x00, 0x00, 0x00, 0x00


//--------------------- .nv.info._Z12squareKernelP6__halfS0_ --------------------------
	.section	.nv.info._Z12squareKernelP6__halfS0_,"",@"SHT_CUDA_INFO"
	.sectionflags	@""
	.align	4


	//----- nvinfo : EIATTR_CUDA_API_VERSION
	.align		4
        /*0000*/ 	.byte	0x04, 0x37
        /*0002*/ 	.short	(.L_7 - .L_6)
.L_6:
        /*0004*/ 	.word	0x00000082


	//----- nvinfo : EIATTR_KPARAM_INFO
	.align		4
.L_7:
        /*0008*/ 	.byte	0x04, 0x17
        /*000a*/ 	.short	(.L_9 - .L_8)
.L_8:
        /*000c*/ 	.word	0x00000000
        /*0010*/ 	.short	0x0001
        /*0012*/ 	.short	0x0008
        /*0014*/ 	.byte	0x00, 0xf5, 0x21, 0x00


	//----- nvinfo : EIATTR_KPARAM_INFO
	.align		4
.L_9:
        /*0018*/ 	.byte	0x04, 0x17
        /*001a*/ 	.short	(.L_11 - .L_10)
.L_10:
        /*001c*/ 	.word	0x00000000
        /*0020*/ 	.short	0x0000
        /*0022*/ 	.short	0x0000
        /*0024*/ 	.byte	0x00, 0xf5, 0x21, 0x00


	//----- nvinfo : EIATTR_SPARSE_MMA_MASK
	.align		4
.L_11:
        /*0028*/ 	.byte	0x03, 0x50
        /*002a*/ 	.short	0x0000


	//----- nvinfo : EIATTR_MAXREG_COUNT
	.align		4
        /*002c*/ 	.byte	0x03, 0x1b
        /*002e*/ 	.short	0x00ff


	//----- nvinfo : EIATTR_MERCURY_ISA_VERSION
	.align		4
        /*0030*/ 	.byte	0x03, 0x5f
        /*0032*/ 	.short	0x0101


	//----- nvinfo : EIATTR_VRC_CTA_INIT_COUNT
	.align		4
        /*0034*/ 	.byte	0x02, 0x4a
	.zero		1
	.zero		1


	//----- nvinfo : EIATTR_EXIT_INSTR_OFFSETS
	.align		4
        /*0038*/ 	.byte	0x04, 0x1c
        /*003a*/ 	.short	(.L_13 - .L_12)


	//   ....[0]....
.L_12:
        /*003c*/ 	.word	0x000000d0


	//----- nvinfo : EIATTR_CBANK_PARAM_SIZE
	.align		4
.L_13:
        /*0040*/ 	.byte	0x03, 0x19
        /*0042*/ 	.short	0x0010


	//----- nvinfo : EIATTR_PARAM_CBANK
	.align		4
        /*0044*/ 	.byte	0x04, 0x0a
        /*0046*/ 	.short	(.L_15 - .L_14)
	.align		4
.L_14:
        /*0048*/ 	.word	index@(.nv.constant0._Z12squareKernelP6__halfS0_)
        /*004c*/ 	.short	0x0380
        /*004e*/ 	.short	0x0010


	//----- nvinfo : EIATTR_SW_WAR
	.align		4
.L_15:
        /*0050*/ 	.byte	0x04, 0x36
        /*0052*/ 	.short	(.L_17 - .L_16)
.L_16:
        /*0054*/ 	.word	0x00000008
.L_17:


//--------------------- .nv.callgraph             --------------------------
	.section	.nv.callgraph,"",@"SHT_CUDA_CALLGRAPH"
	.align	4
	.sectionentsize	8
	.align		4
        /*0000*/ 	.word	0x00000000
	.align		4
        /*0004*/ 	.word	0xffffffff
	.align		4
        /*0008*/ 	.word	0x00000000
	.align		4
        /*000c*/ 	.word	0xfffffffe
	.align		4
        /*0010*/ 	.word	0x00000000
	.align		4
        /*0014*/ 	.word	0xfffffffd
	.align		4
        /*0018*/ 	.word	0x00000000
	.align		4
        /*001c*/ 	.word	0xfffffffc


//--------------------- .text._Z12squareKernelP6__halfS0_ --------------------------
	.section	.text._Z12squareKernelP6__halfS0_,"ax",@progbits
	.align	128
        .global         _Z12squareKernelP6__halfS0_
        .type           _Z12squareKernelP6__halfS0_,@function
        .size           _Z12squareKernelP6__halfS0_,(.L_x_1 - _Z12squareKernelP6__halfS0_)
        .other          _Z12squareKernelP6__halfS0_,@"STO_CUDA_ENTRY STV_DEFAULT"
_Z12squareKernelP6__halfS0_:
.text._Z12squareKernelP6__halfS0_:
[----:B------:R-:W-:Y:S01]  /*0000*/  LDC R1, c[0x0][0x37c] ;  /* 0x0000df00ff017b82 */ /* 0x000fe20000000800 */
[----:B------:R-:W0:Y:S07]  /*0010*/  S2R R7, SR_TID.X ;  /* 0x0000000000077919 */ /* 0x000e2e0000002100 */
[----:B------:R-:W1:Y:S01]  /*0020*/  LDC.64 R2, c[0x0][0x380] ;  /* 0x0000e000ff027b82 */ /* 0x000e620000000a00 */
[----:B------:R-:W0:Y:S01]  /*0030*/  LDCU UR6, c[0x0][0x360] ;  /* 0x00006c00ff0677ac */ /* 0x000e220008000800 */
[----:B------:R-:W0:Y:S01]  /*0040*/  S2R R0, SR_CTAID.X ;  /* 0x0000000000007919 */ /* 0x000e220000002500 */
[----:B------:R-:W2:Y:S05]  /*0050*/  LDCU.64 UR4, c[0x0][0x358] ;  /* 0x00006b00ff0477ac */ /* 0x000eaa0008000a00 */
[----:B------:R-:W3:Y:S01]  /*0060*/  LDC.64 R4, c[0x0][0x388] ;  /* 0x0000e200ff047b82 */ /* 0x000ee20000000a00 */
[----:B0-----:R-:W-:-:S04]  /*0070*/  IMAD R7, R0, UR6, R7 ;  /* 0x0000000600077c24 */ /* 0x001fc8000f8e0207 */
[----:B-1----:R-:W-:-:S06]  /*0080*/  IMAD.WIDE R2, R7, 0x2, R2 ;  /* 0x0000000207027825 */ /* 0x002fcc00078e0202 */
[----:B--2---:R-:W2:Y:S01]  /*0090*/  LDG.E.U16 R2, desc[UR4][R2.64] ;  /* 0x0000000402027981 */ /* 0x004ea2000c1e1500 */
[----:B---3--:R-:W-:-:S04]  /*00a0*/  IMAD.WIDE R4, R7, 0x2, R4 ;  /* 0x0000000207047825 */ /* 0x008fc800078e0204 */
[----:B--2---:R-:W-:-:S05]  /*00b0*/  HMUL2 R0, R2.H0_H0, R2.H0_H0 ;  /* 0x2000000202007232 */ /* 0x004fca0000000800 */
[----:B------:R-:W-:Y:S01]  /*00c0*/  STG.E.U16 desc[UR4][R4.64], R0 ;  /* 0x0000000004007986 */ /* 0x000fe2000c101504 */
[----:B------:R-:W-:Y:S05]  /*00d0*/  EXIT ;  /* 0x000000000000794d */ /* 0x000fea0003800000 */
.L_x_0:
[----:B------:R-:W-:-:S00]  /*00e0*/  BRA `(.L_x_0) ;  /* 0xfffffffc00fc7947 */ /* 0x000fc0000383ffff */
[----:B------:R-:W-:-:S00]  /*00f0*/  NOP ;  /* 0x0000000000007918 */ /* 0x000fc00000000000 */
        /* <DEDUP_REMOVED lines=8> */
.L_x_1:


//--------------------- .nv.shared.reserved.0     --------------------------
	.section	.nv.shared.reserved.0,"aw",@nobits
	.weak		__nv_reservedSMEM_offset_0_alias
	.size		__nv_reservedSMEM_offset_0_alias, 0, 64
	.other		__nv_reservedSMEM_offset_0_alias,@"STO_CUDA_RESERVED_SHARED STV_DEFAULT"
__nv_reservedSMEM_offset_0_alias:
	.zero		0
	.zero		64


//--------------------- .nv.constant0._Z12squareKernelP6__halfS0_ --------------------------
	.section	.nv.constant0._Z12squareKernelP6__halfS0_,"a",@progbits
	.sectionflags	@""
	.align	4
.nv.constant0._Z12squareKernelP6__halfS0_:
	.zero		912


//--------------------- SYMBOLS --------------------------

	.type		.nv.reservedSmem.offset0,@object
	.size		.nv.reservedSmem.offset0,0x4
